//
// Generated by NVIDIA NVVM Compiler
//
// Compiler Build ID: CL-36424714
// Cuda compilation tools, release 13.0, V13.0.88
// Based on NVVM 20.0.0
//

.version 9.0
.target sm_100
.address_size 64

	// .globl	flip_horiz_u8_kernel

.visible .entry flip_horiz_u8_kernel(
	.param .u64 .ptr .align 1 flip_horiz_u8_kernel_param_0,
	.param .u32 flip_horiz_u8_kernel_param_1,
	.param .u32 flip_horiz_u8_kernel_param_2
)
{
	.reg .pred 	%p<4>;
	.reg .b16 	%rs<3>;
	.reg .b32 	%r<18>;
	.reg .b64 	%rd<7>;

	ld.param.u64 	%rd1, [flip_horiz_u8_kernel_param_0];
	ld.param.u32 	%r3, [flip_horiz_u8_kernel_param_1];
	ld.param.u32 	%r4, [flip_horiz_u8_kernel_param_2];
	mov.u32 	%r5, %ctaid.x;
	mov.u32 	%r6, %ntid.x;
	mov.u32 	%r7, %tid.x;
	mad.lo.s32 	%r1, %r5, %r6, %r7;
	mov.u32 	%r8, %ctaid.y;
	mov.u32 	%r9, %ntid.y;
	mov.u32 	%r10, %tid.y;
	mad.lo.s32 	%r11, %r8, %r9, %r10;
	shr.s32 	%r12, %r4, 1;
	setp.ge.u32 	%p1, %r1, %r3;
	setp.ge.u32 	%p2, %r11, %r12;
	or.pred  	%p3, %p1, %p2;
	@%p3 bra 	$L__BB0_2;
	cvta.to.global.u64 	%rd2, %rd1;
	not.b32 	%r14, %r11;
	add.s32 	%r15, %r4, %r14;
	mad.lo.s32 	%r16, %r15, %r3, %r1;
	cvt.u64.u32 	%rd3, %r16;
	add.s64 	%rd4, %rd2, %rd3;
	ld.global.u8 	%rs1, [%rd4];
	mad.lo.s32 	%r17, %r3, %r11, %r1;
	cvt.u64.u32 	%rd5, %r17;
	add.s64 	%rd6, %rd2, %rd5;
	ld.global.u8 	%rs2, [%rd6];
	st.global.u8 	[%rd4], %rs2;
	st.global.u8 	[%rd6], %rs1;
$L__BB0_2:
	ret;

}
	// .globl	flip_horiz_u16_kernel
.visible .entry flip_horiz_u16_kernel(
	.param .u64 .ptr .align 1 flip_horiz_u16_kernel_param_0,
	.param .u32 flip_horiz_u16_kernel_param_1,
	.param .u32 flip_horiz_u16_kernel_param_2
)
{
	.reg .pred 	%p<4>;
	.reg .b16 	%rs<3>;
	.reg .b32 	%r<18>;
	.reg .b64 	%rd<7>;

	ld.param.u64 	%rd1, [flip_horiz_u16_kernel_param_0];
	ld.param.u32 	%r3, [flip_horiz_u16_kernel_param_1];
	ld.param.u32 	%r4, [flip_horiz_u16_kernel_param_2];
	mov.u32 	%r5, %ctaid.x;
	mov.u32 	%r6, %ntid.x;
	mov.u32 	%r7, %tid.x;
	mad.lo.s32 	%r1, %r5, %r6, %r7;
	mov.u32 	%r8, %ctaid.y;
	mov.u32 	%r9, %ntid.y;
	mov.u32 	%r10, %tid.y;
	mad.lo.s32 	%r11, %r8, %r9, %r10;
	shr.s32 	%r12, %r4, 1;
	setp.ge.u32 	%p1, %r1, %r3;
	setp.ge.u32 	%p2, %r11, %r12;
	or.pred  	%p3, %p1, %p2;
	@%p3 bra 	$L__BB1_2;
	cvta.to.global.u64 	%rd2, %rd1;
	not.b32 	%r14, %r11;
	add.s32 	%r15, %r4, %r14;
	mad.lo.s32 	%r16, %r15, %r3, %r1;
	mul.wide.u32 	%rd3, %r16, 2;
	add.s64 	%rd4, %rd2, %rd3;
	ld.global.u16 	%rs1, [%rd4];
	mad.lo.s32 	%r17, %r3, %r11, %r1;
	mul.wide.u32 	%rd5, %r17, 2;
	add.s64 	%rd6, %rd2, %rd5;
	ld.global.u16 	%rs2, [%rd6];
	st.global.u16 	[%rd4], %rs2;
	st.global.u16 	[%rd6], %rs1;
$L__BB1_2:
	ret;

}
	// .globl	flip_horiz_f32_kernel
.visible .entry flip_horiz_f32_kernel(
	.param .u64 .ptr .align 1 flip_horiz_f32_kernel_param_0,
	.param .u32 flip_horiz_f32_kernel_param_1,
	.param .u32 flip_horiz_f32_kernel_param_2
)
{
	.reg .pred 	%p<4>;
	.reg .b32 	%r<18>;
	.reg .b32 	%f<3>;
	.reg .b64 	%rd<7>;

	ld.param.u64 	%rd1, [flip_horiz_f32_kernel_param_0];
	ld.param.u32 	%r3, [flip_horiz_f32_kernel_param_1];
	ld.param.u32 	%r4, [flip_horiz_f32_kernel_param_2];
	mov.u32 	%r5, %ctaid.x;
	mov.u32 	%r6, %ntid.x;
	mov.u32 	%r7, %tid.x;
	mad.lo.s32 	%r1, %r5, %r6, %r7;
	mov.u32 	%r8, %ctaid.y;
	mov.u32 	%r9, %ntid.y;
	mov.u32 	%r10, %tid.y;
	mad.lo.s32 	%r11, %r8, %r9, %r10;
	shr.s32 	%r12, %r4, 1;
	setp.ge.u32 	%p1, %r1, %r3;
	setp.ge.u32 	%p2, %r11, %r12;
	or.pred  	%p3, %p1, %p2;
	@%p3 bra 	$L__BB2_2;
	cvta.to.global.u64 	%rd2, %rd1;
	not.b32 	%r14, %r11;
	add.s32 	%r15, %r4, %r14;
	mad.lo.s32 	%r16, %r15, %r3, %r1;
	mul.wide.u32 	%rd3, %r16, 4;
	add.s64 	%rd4, %rd2, %rd3;
	ld.global.f32 	%f1, [%rd4];
	mad.lo.s32 	%r17, %r3, %r11, %r1;
	mul.wide.u32 	%rd5, %r17, 4;
	add.s64 	%rd6, %rd2, %rd5;
	ld.global.f32 	%f2, [%rd6];
	st.global.f32 	[%rd4], %f2;
	st.global.f32 	[%rd6], %f1;
$L__BB2_2:
	ret;

}
	// .globl	_Z16flip_vert_kernelPhii
.visible .entry _Z16flip_vert_kernelPhii(
	.param .u64 .ptr .align 1 _Z16flip_vert_kernelPhii_param_0,
	.param .u32 _Z16flip_vert_kernelPhii_param_1,
	.param .u32 _Z16flip_vert_kernelPhii_param_2
)
{
	.reg .pred 	%p<4>;
	.reg .b16 	%rs<3>;
	.reg .b32 	%r<19>;
	.reg .b64 	%rd<7>;

	ld.param.u64 	%rd1, [_Z16flip_vert_kernelPhii_param_0];
	ld.param.u32 	%r3, [_Z16flip_vert_kernelPhii_param_1];
	ld.param.u32 	%r4, [_Z16flip_vert_kernelPhii_param_2];
	mov.u32 	%r6, %ctaid.x;
	mov.u32 	%r7, %ntid.x;
	mov.u32 	%r8, %tid.x;
	mad.lo.s32 	%r1, %r6, %r7, %r8;
	mov.u32 	%r9, %ctaid.y;
	mov.u32 	%r10, %ntid.y;
	mov.u32 	%r11, %tid.y;
	mad.lo.s32 	%r12, %r9, %r10, %r11;
	shr.s32 	%r13, %r3, 1;
	setp.ge.u32 	%p1, %r1, %r13;
	setp.ge.u32 	%p2, %r12, %r4;
	or.pred  	%p3, %p1, %p2;
	@%p3 bra 	$L__BB3_2;
	cvta.to.global.u64 	%rd2, %rd1;
	mul.lo.s32 	%r14, %r3, %r12;
	add.s32 	%r15, %r14, %r1;
	not.b32 	%r16, %r1;
	add.s32 	%r17, %r3, %r16;
	add.s32 	%r18, %r17, %r14;
	cvt.s64.s32 	%rd3, %r18;
	add.s64 	%rd4, %rd2, %rd3;
	ld.global.u8 	%rs1, [%rd4];
	cvt.s64.s32 	%rd5, %r15;
	add.s64 	%rd6, %rd2, %rd5;
	ld.global.u8 	%rs2, [%rd6];
	st.global.u8 	[%rd4], %rs2;
	st.global.u8 	[%rd6], %rs1;
$L__BB3_2:
	ret;

}
	// .globl	_Z16flip_vert_kernelPtii
.visible .entry _Z16flip_vert_kernelPtii(
	.param .u64 .ptr .align 1 _Z16flip_vert_kernelPtii_param_0,
	.param .u32 _Z16flip_vert_kernelPtii_param_1,
	.param .u32 _Z16flip_vert_kernelPtii_param_2
)
{
	.reg .pred 	%p<4>;
	.reg .b16 	%rs<3>;
	.reg .b32 	%r<19>;
	.reg .b64 	%rd<7>;

	ld.param.u64 	%rd1, [_Z16flip_vert_kernelPtii_param_0];
	ld.param.u32 	%r3, [_Z16flip_vert_kernelPtii_param_1];
	ld.param.u32 	%r4, [_Z16flip_vert_kernelPtii_param_2];
	mov.u32 	%r6, %ctaid.x;
	mov.u32 	%r7, %ntid.x;
	mov.u32 	%r8, %tid.x;
	mad.lo.s32 	%r1, %r6, %r7, %r8;
	mov.u32 	%r9, %ctaid.y;
	mov.u32 	%r10, %ntid.y;
	mov.u32 	%r11, %tid.y;
	mad.lo.s32 	%r12, %r9, %r10, %r11;
	shr.s32 	%r13, %r3, 1;
	setp.ge.u32 	%p1, %r1, %r13;
	setp.ge.u32 	%p2, %r12, %r4;
	or.pred  	%p3, %p1, %p2;
	@%p3 bra 	$L__BB4_2;
	cvta.to.global.u64 	%rd2, %rd1;
	mul.lo.s32 	%r14, %r3, %r12;
	add.s32 	%r15, %r14, %r1;
	not.b32 	%r16, %r1;
	add.s32 	%r17, %r3, %r16;
	add.s32 	%r18, %r17, %r14;
	mul.wide.s32 	%rd3, %r18, 2;
	add.s64 	%rd4, %rd2, %rd3;
	ld.global.u16 	%rs1, [%rd4];
	mul.wide.s32 	%rd5, %r15, 2;
	add.s64 	%rd6, %rd2, %rd5;
	ld.global.u16 	%rs2, [%rd6];
	st.global.u16 	[%rd4], %rs2;
	st.global.u16 	[%rd6], %rs1;
$L__BB4_2:
	ret;

}
	// .globl	_Z16flip_vert_kernelPfii
.visible .entry _Z16flip_vert_kernelPfii(
	.param .u64 .ptr .align 1 _Z16flip_vert_kernelPfii_param_0,
	.param .u32 _Z16flip_vert_kernelPfii_param_1,
	.param .u32 _Z16flip_vert_kernelPfii_param_2
)
{
	.reg .pred 	%p<4>;
	.reg .b32 	%r<19>;
	.reg .b32 	%f<3>;
	.reg .b64 	%rd<7>;

	ld.param.u64 	%rd1, [_Z16flip_vert_kernelPfii_param_0];
	ld.param.u32 	%r3, [_Z16flip_vert_kernelPfii_param_1];
	ld.param.u32 	%r4, [_Z16flip_vert_kernelPfii_param_2];
	mov.u32 	%r6, %ctaid.x;
	mov.u32 	%r7, %ntid.x;
	mov.u32 	%r8, %tid.x;
	mad.lo.s32 	%r1, %r6, %r7, %r8;
	mov.u32 	%r9, %ctaid.y;
	mov.u32 	%r10, %ntid.y;
	mov.u32 	%r11, %tid.y;
	mad.lo.s32 	%r12, %r9, %r10, %r11;
	shr.s32 	%r13, %r3, 1;
	setp.ge.u32 	%p1, %r1, %r13;
	setp.ge.u32 	%p2, %r12, %r4;
	or.pred  	%p3, %p1, %p2;
	@%p3 bra 	$L__BB5_2;
	cvta.to.global.u64 	%rd2, %rd1;
	mul.lo.s32 	%r14, %r3, %r12;
	add.s32 	%r15, %r14, %r1;
	not.b32 	%r16, %r1;
	add.s32 	%r17, %r3, %r16;
	add.s32 	%r18, %r17, %r14;
	mul.wide.s32 	%rd3, %r18, 4;
	add.s64 	%rd4, %rd2, %rd3;
	ld.global.f32 	%f1, [%rd4];
	mul.wide.s32 	%rd5, %r15, 4;
	add.s64 	%rd6, %rd2, %rd5;
	ld.global.f32 	%f2, [%rd6];
	st.global.f32 	[%rd4], %f2;
	st.global.f32 	[%rd6], %f1;
$L__BB5_2:
	ret;

}


// ===== COMPILED SASS (sm_100) =====

	.target	sm_100

	.elftype	@"ET_EXEC"


//--------------------- .note.nv.tkinfo           --------------------------
	.section	.note.nv.tkinfo,"",@"SHT_NOTE"
	.sectionflags	@"SHF_NOTE_NV_TKINFO"
	.tkinfo
        /*0018*/ 	.word	0x00000002
        /*0030*/ 	.string	""
        /*0030*/ 	.string	"ptxas"
        /*0030*/ 	.string	"Cuda compilation tools, release 13.0, V13.0.88"
        /*0030*/ 	.string	"Build cuda_13.0.r13.0/compiler.36424714_0"
        /*0030*/ 	.string	"-arch sm_100 -m 64 "



//--------------------- .note.nv.cuinfo           --------------------------
	.section	.note.nv.cuinfo,"",@"SHT_NOTE"
	.sectionflags	@"SHF_NOTE_NV_CUINFO"
        /*0018*/ 	.short	0x0002
        /*001a*/ 	.short	0x0064
        /*001c*/ 	.short	0x0082
	.zero		2


//--------------------- .nv.info                  --------------------------
	.section	.nv.info,"",@"SHT_CUDA_INFO"
	.align	4


	//----- nvinfo : EIATTR_REGCOUNT
	.align		4
        /*0000*/ 	.byte	0x04, 0x2f
        /*0002*/ 	.short	(.L_1 - .L_0)
	.align		4
.L_0:
        /*0004*/ 	.word	index@(flip_horiz_u8_kernel)
        /*0008*/ 	.word	0x0000000c


	//----- nvinfo : EIATTR_FRAME_SIZE
	.align		4
.L_1:
        /*000c*/ 	.byte	0x04, 0x11
        /*000e*/ 	.short	(.L_3 - .L_2)
	.align		4
.L_2:
        /*0010*/ 	.word	index@(flip_horiz_u8_kernel)
        /*0014*/ 	.word	0x00000000


	//----- nvinfo : EIATTR_REGCOUNT
	.align		4
.L_3:
        /*0018*/ 	.byte	0x04, 0x2f
        /*001a*/ 	.short	(.L_5 - .L_4)
	.align		4
.L_4:
        /*001c*/ 	.word	index@(flip_horiz_u16_kernel)
        /*0020*/ 	.word	0x0000000c


	//----- nvinfo : EIATTR_FRAME_SIZE
	.align		4
.L_5:
        /*0024*/ 	.byte	0x04, 0x11
        /*0026*/ 	.short	(.L_7 - .L_6)
	.align		4
.L_6:
        /*0028*/ 	.word	index@(flip_horiz_u16_kernel)
        /*002c*/ 	.word	0x00000000


	//----- nvinfo : EIATTR_REGCOUNT
	.align		4
.L_7:
        /*0030*/ 	.byte	0x04, 0x2f
        /*0032*/ 	.short	(.L_9 - .L_8)
	.align		4
.L_8:
        /*0034*/ 	.word	index@(flip_horiz_f32_kernel)
        /*0038*/ 	.word	0x0000000c


	//----- nvinfo : EIATTR_FRAME_SIZE
	.align		4
.L_9:
        /*003c*/ 	.byte	0x04, 0x11
        /*003e*/ 	.short	(.L_11 - .L_10)
	.align		4
.L_10:
        /*0040*/ 	.word	index@(flip_horiz_f32_kernel)
        /*0044*/ 	.word	0x00000000


	//----- nvinfo : EIATTR_REGCOUNT
	.align		4
.L_11:
        /*0048*/ 	.byte	0x04, 0x2f
        /*004a*/ 	.short	(.L_13 - .L_12)
	.align		4
.L_12:
        /*004c*/ 	.word	index@(_Z16flip_vert_kernelPhii)
        /*0050*/ 	.word	0x0000000c


	//----- nvinfo : EIATTR_FRAME_SIZE
	.align		4
.L_13:
        /*0054*/ 	.byte	0x04, 0x11
        /*0056*/ 	.short	(.L_15 - .L_14)
	.align		4
.L_14:
        /*0058*/ 	.word	index@(_Z16flip_vert_kernelPhii)
        /*005c*/ 	.word	0x00000000


	//----- nvinfo : EIATTR_REGCOUNT
	.align		4
.L_15:
        /*0060*/ 	.byte	0x04, 0x2f
        /*0062*/ 	.short	(.L_17 - .L_16)
	.align		4
.L_16:
        /*0064*/ 	.word	index@(_Z16flip_vert_kernelPtii)
        /*0068*/ 	.word	0x0000000c


	//----- nvinfo : EIATTR_FRAME_SIZE
	.align		4
.L_17:
        /*006c*/ 	.byte	0x04, 0x11
        /*006e*/ 	.short	(.L_19 - .L_18)
	.align		4
.L_18:
        /*0070*/ 	.word	index@(_Z16flip_vert_kernelPtii)
        /*0074*/ 	.word	0x00000000


	//----- nvinfo : EIATTR_REGCOUNT
	.align		4
.L_19:
        /*0078*/ 	.byte	0x04, 0x2f
        /*007a*/ 	.short	(.L_21 - .L_20)
	.align		4
.L_20:
        /*007c*/ 	.word	index@(_Z16flip_vert_kernelPfii)
        /*0080*/ 	.word	0x0000000c


	//----- nvinfo : EIATTR_FRAME_SIZE
	.align		4
.L_21:
        /*0084*/ 	.byte	0x04, 0x11
        /*0086*/ 	.short	(.L_23 - .L_22)
	.align		4
.L_22:
        /*0088*/ 	.word	index@(_Z16flip_vert_kernelPfii)
        /*008c*/ 	.word	0x00000000


	//----- nvinfo : EIATTR_MIN_STACK_SIZE
	.align		4
.L_23:
        /*0090*/ 	.byte	0x04, 0x12
        /*0092*/ 	.short	(.L_25 - .L_24)
	.align		4
.L_24:
        /*0094*/ 	.word	index@(_Z16flip_vert_kernelPfii)
        /*0098*/ 	.word	0x00000000


	//----- nvinfo : EIATTR_MIN_STACK_SIZE
	.align		4
.L_25:
        /*009c*/ 	.byte	0x04, 0x12
        /*009e*/ 	.short	(.L_27 - .L_26)
	.align		4
.L_26:
        /*00a0*/ 	.word	index@(_Z16flip_vert_kernelPtii)
        /*00a4*/ 	.word	0x00000000


	//----- nvinfo : EIATTR_MIN_STACK_SIZE
	.align		4
.L_27:
        /*00a8*/ 	.byte	0x04, 0x12
        /*00aa*/ 	.short	(.L_29 - .L_28)
	.align		4
.L_28:
        /*00ac*/ 	.word	index@(_Z16flip_vert_kernelPhii)
        /*00b0*/ 	.word	0x00000000


	//----- nvinfo : EIATTR_MIN_STACK_SIZE
	.align		4
.L_29:
        /*00b4*/ 	.byte	0x04, 0x12
        /*00b6*/ 	.short	(.L_31 - .L_30)
	.align		4
.L_30:
        /*00b8*/ 	.word	index@(flip_horiz_f32_kernel)
        /*00bc*/ 	.word	0x00000000


	//----- nvinfo : EIATTR_MIN_STACK_SIZE
	.align		4
.L_31:
        /*00c0*/ 	.byte	0x04, 0x12
        /*00c2*/ 	.short	(.L_33 - .L_32)
	.align		4
.L_32:
        /*00c4*/ 	.word	index@(flip_horiz_u16_kernel)
        /*00c8*/ 	.word	0x00000000


	//----- nvinfo : EIATTR_MIN_STACK_SIZE
	.align		4
.L_33:
        /*00cc*/ 	.byte	0x04, 0x12
        /*00ce*/ 	.short	(.L_35 - .L_34)
	.align		4
.L_34:
        /*00d0*/ 	.word	index@(flip_horiz_u8_kernel)
        /*00d4*/ 	.word	0x00000000
.L_35:


//--------------------- .nv.compat                --------------------------
	.section	.nv.compat,"",@"SHT_CUDA_COMPAT_INFO"
	.align	4
        /*0000*/ 	.byte	0x02, 0x09, 0x00, 0x00, 0x02, 0x02, 0x01, 0x00, 0x02, 0x05, 0x05, 0x00, 0x03, 0x07, 0x01, 0x01
        /*0010*/ 	.byte	0x02, 0x03, 0x00, 0x00, 0x02, 0x06, 0x01, 0x00, 0x04, 0x0b, 0x08, 0x00, 0x09, 0x00, 0x00, 0x00
        /*0020*/ 	.byte	0x00, 0x00, 0x00, 0x00


//--------------------- .nv.info._Z16flip_vert_kernelPfii --------------------------
	.section	.nv.info._Z16flip_vert_kernelPfii,"",@"SHT_CUDA_INFO"
	.sectionflags	@""
	.align	4


	//----- nvinfo : EIATTR_CUDA_API_VERSION
	.align		4
        /*0000*/ 	.byte	0x04, 0x37
        /*0002*/ 	.short	(.L_37 - .L_36)
.L_36:
        /*0004*/ 	.word	0x00000082


	//----- nvinfo : EIATTR_KPARAM_INFO
	.align		4
.L_37:
        /*0008*/ 	.byte	0x04, 0x17
        /*000a*/ 	.short	(.L_39 - .L_38)
.L_38:
        /*000c*/ 	.word	0x00000000
        /*0010*/ 	.short	0x0002
        /*0012*/ 	.short	0x000c
        /*0014*/ 	.byte	0x00, 0xf0, 0x11, 0x00


	//----- nvinfo : EIATTR_KPARAM_INFO
	.align		4
.L_39:
        /*0018*/ 	.byte	0x04, 0x17
        /*001a*/ 	.short	(.L_41 - .L_40)
.L_40:
        /*001c*/ 	.word	0x00000000
        /*0020*/ 	.short	0x0001
        /*0022*/ 	.short	0x0008
        /*0024*/ 	.byte	0x00, 0xf0, 0x11, 0x00


	//----- nvinfo : EIATTR_KPARAM_INFO
	.align		4
.L_41:
        /*0028*/ 	.byte	0x04, 0x17
        /*002a*/ 	.short	(.L_43 - .L_42)
.L_42:
        /*002c*/ 	.word	0x00000000
        /*0030*/ 	.short	0x0000
        /*0032*/ 	.short	0x0000
        /*0034*/ 	.byte	0x00, 0xf5, 0x21, 0x00


	//----- nvinfo : EIATTR_SPARSE_MMA_MASK
	.align		4
.L_43:
        /*0038*/ 	.byte	0x03, 0x50
        /*003a*/ 	.short	0x0000


	//----- nvinfo : EIATTR_MAXREG_COUNT
	.align		4
        /*003c*/ 	.byte	0x03, 0x1b
        /*003e*/ 	.short	0x00ff


	//----- nvinfo : EIATTR_MERCURY_ISA_VERSION
	.align		4
        /*0040*/ 	.byte	0x03, 0x5f
        /*0042*/ 	.short	0x0101


	//----- nvinfo : EIATTR_VRC_CTA_INIT_COUNT
	.align		4
        /*0044*/ 	.byte	0x02, 0x4a
	.zero		1
	.zero		1


	//----- nvinfo : EIATTR_EXIT_INSTR_OFFSETS
	.align		4
        /*0048*/ 	.byte	0x04, 0x1c
        /*004a*/ 	.short	(.L_45 - .L_44)


	//   ....[0]....
.L_44:
        /*004c*/ 	.word	0x000000d0


	//   ....[1]....
        /*0050*/ 	.word	0x000001a0


	//----- nvinfo : EIATTR_CBANK_PARAM_SIZE
	.align		4
.L_45:
        /*0054*/ 	.byte	0x03, 0x19
        /*0056*/ 	.short	0x0010


	//----- nvinfo : EIATTR_PARAM_CBANK
	.align		4
        /*0058*/ 	.byte	0x04, 0x0a
        /*005a*/ 	.short	(.L_47 - .L_46)
	.align		4
.L_46:
        /*005c*/ 	.word	index@(.nv.constant0._Z16flip_vert_kernelPfii)
        /*0060*/ 	.short	0x0380
        /*0062*/ 	.short	0x0010


	//----- nvinfo : EIATTR_SW_WAR
	.align		4
.L_47:
        /*0064*/ 	.byte	0x04, 0x36
        /*0066*/ 	.short	(.L_49 - .L_48)
.L_48:
        /*0068*/ 	.word	0x00000008
.L_49:


//--------------------- .nv.info._Z16flip_vert_kernelPtii --------------------------
	.section	.nv.info._Z16flip_vert_kernelPtii,"",@"SHT_CUDA_INFO"
	.sectionflags	@""
	.align	4


	//----- nvinfo : EIATTR_CUDA_API_VERSION
	.align		4
        /*0000*/ 	.byte	0x04, 0x37
        /*0002*/ 	.short	(.L_51 - .L_50)
.L_50:
        /*0004*/ 	.word	0x00000082


	//----- nvinfo : EIATTR_KPARAM_INFO
	.align		4
.L_51:
        /*0008*/ 	.byte	0x04, 0x17
        /*000a*/ 	.short	(.L_53 - .L_52)
.L_52:
        /*000c*/ 	.word	0x00000000
        /*0010*/ 	.short	0x0002
        /*0012*/ 	.short	0x000c
        /*0014*/ 	.byte	0x00, 0xf0, 0x11, 0x00


	//----- nvinfo : EIATTR_KPARAM_INFO
	.align		4
.L_53:
        /*0018*/ 	.byte	0x04, 0x17
        /*001a*/ 	.short	(.L_55 - .L_54)
.L_54:
        /*001c*/ 	.word	0x00000000
        /*0020*/ 	.short	0x0001
        /*0022*/ 	.short	0x0008
        /*0024*/ 	.byte	0x00, 0xf0, 0x11, 0x00


	//----- nvinfo : EIATTR_KPARAM_INFO
	.align		4
.L_55:
        /*0028*/ 	.byte	0x04, 0x17
        /*002a*/ 	.short	(.L_57 - .L_56)
.L_56:
        /*002c*/ 	.word	0x00000000
        /*0030*/ 	.short	0x0000
        /*0032*/ 	.short	0x0000
        /*0034*/ 	.byte	0x00, 0xf5, 0x21, 0x00


	//----- nvinfo : EIATTR_SPARSE_MMA_MASK
	.align		4
.L_57:
        /*0038*/ 	.byte	0x03, 0x50
        /*003a*/ 	.short	0x0000


	//----- nvinfo : EIATTR_MAXREG_COUNT
	.align		4
        /*003c*/ 	.byte	0x03, 0x1b
        /*003e*/ 	.short	0x00ff


	//----- nvinfo : EIATTR_MERCURY_ISA_VERSION
	.align		4
        /*0040*/ 	.byte	0x03, 0x5f
        /*0042*/ 	.short	0x0101


	//----- nvinfo : EIATTR_VRC_CTA_INIT_COUNT
	.align		4
        /*0044*/ 	.byte	0x02, 0x4a
	.zero		1
	.zero		1


	//----- nvinfo : EIATTR_EXIT_INSTR_OFFSETS
	.align		4
        /*0048*/ 	.byte	0x04, 0x1c
        /*004a*/ 	.short	(.L_59 - .L_58)


	//   ....[0]....
.L_58:
        /*004c*/ 	.word	0x000000d0


	//   ....[1]....
        /*0050*/ 	.word	0x000001a0


	//----- nvinfo : EIATTR_CBANK_PARAM_SIZE
	.align		4
.L_59:
        /*0054*/ 	.byte	0x03, 0x19
        /*0056*/ 	.short	0x0010


	//----- nvinfo : EIATTR_PARAM_CBANK
	.align		4
        /*0058*/ 	.byte	0x04, 0x0a
        /*005a*/ 	.short	(.L_61 - .L_60)
	.align		4
.L_60:
        /*005c*/ 	.word	index@(.nv.constant0._Z16flip_vert_kernelPtii)
        /*0060*/ 	.short	0x0380
        /*0062*/ 	.short	0x0010


	//----- nvinfo : EIATTR_SW_WAR
	.align		4
.L_61:
        /*0064*/ 	.byte	0x04, 0x36
        /*0066*/ 	.short	(.L_63 - .L_62)
.L_62:
        /*0068*/ 	.word	0x00000008
.L_63:


//--------------------- .nv.info._Z16flip_vert_kernelPhii --------------------------
	.section	.nv.info._Z16flip_vert_kernelPhii,"",@"SHT_CUDA_INFO"
	.sectionflags	@""
	.align	4


	//----- nvinfo : EIATTR_CUDA_API_VERSION
	.align		4
        /*0000*/ 	.byte	0x04, 0x37
        /*0002*/ 	.short	(.L_65 - .L_64)
.L_64:
        /*0004*/ 	.word	0x00000082


	//----- nvinfo : EIATTR_KPARAM_INFO
	.align		4
.L_65:
        /*0008*/ 	.byte	0x04, 0x17
        /*000a*/ 	.short	(.L_67 - .L_66)
.L_66:
        /*000c*/ 	.word	0x00000000
        /*0010*/ 	.short	0x0002
        /*0012*/ 	.short	0x000c
        /*0014*/ 	.byte	0x00, 0xf0, 0x11, 0x00


	//----- nvinfo : EIATTR_KPARAM_INFO
	.align		4
.L_67:
        /*0018*/ 	.byte	0x04, 0x17
        /*001a*/ 	.short	(.L_69 - .L_68)
.L_68:
        /*001c*/ 	.word	0x00000000
        /*0020*/ 	.short	0x0001
        /*0022*/ 	.short	0x0008
        /*0024*/ 	.byte	0x00, 0xf0, 0x11, 0x00


	//----- nvinfo : EIATTR_KPARAM_INFO
	.align		4
.L_69:
        /*0028*/ 	.byte	0x04, 0x17
        /*002a*/ 	.short	(.L_71 - .L_70)
.L_70:
        /*002c*/ 	.word	0x00000000
        /*0030*/ 	.short	0x0000
        /*0032*/ 	.short	0x0000
        /*0034*/ 	.byte	0x00, 0xf5, 0x21, 0x00


	//----- nvinfo : EIATTR_SPARSE_MMA_MASK
	.align		4
.L_71:
        /*0038*/ 	.byte	0x03, 0x50
        /*003a*/ 	.short	0x0000


	//----- nvinfo : EIATTR_MAXREG_COUNT
	.align		4
        /*003c*/ 	.byte	0x03, 0x1b
        /*003e*/ 	.short	0x00ff


	//----- nvinfo : EIATTR_MERCURY_ISA_VERSION
	.align		4
        /*0040*/ 	.byte	0x03, 0x5f
        /*0042*/ 	.short	0x0101


	//----- nvinfo : EIATTR_VRC_CTA_INIT_COUNT
	.align		4
        /*0044*/ 	.byte	0x02, 0x4a
	.zero		1
	.zero		1


	//----- nvinfo : EIATTR_EXIT_INSTR_OFFSETS
	.align		4
        /*0048*/ 	.byte	0x04, 0x1c
        /*004a*/ 	.short	(.L_73 - .L_72)


	//   ....[0]....
.L_72:
        /*004c*/ 	.word	0x000000d0


	//   ....[1]....
        /*0050*/ 	.word	0x000001c0


	//----- nvinfo : EIATTR_CBANK_PARAM_SIZE
	.align		4
.L_73:
        /*0054*/ 	.byte	0x03, 0x19
        /*0056*/ 	.short	0x0010


	//----- nvinfo : EIATTR_PARAM_CBANK
	.align		4
        /*0058*/ 	.byte	0x04, 0x0a
        /*005a*/ 	.short	(.L_75 - .L_74)
	.align		4
.L_74:
        /*005c*/ 	.word	index@(.nv.constant0._Z16flip_vert_kernelPhii)
        /*0060*/ 	.short	0x0380
        /*0062*/ 	.short	0x0010


	//----- nvinfo : EIATTR_SW_WAR
	.align		4
.L_75:
        /*0064*/ 	.byte	0x04, 0x36
        /*0066*/ 	.short	(.L_77 - .L_76)
.L_76:
        /*0068*/ 	.word	0x00000008
.L_77:


//--------------------- .nv.info.flip_horiz_f32_kernel --------------------------
	.section	.nv.info.flip_horiz_f32_kernel,"",@"SHT_CUDA_INFO"
	.sectionflags	@""
	.align	4


	//----- nvinfo : EIATTR_CUDA_API_VERSION
	.align		4
        /*0000*/ 	.byte	0x04, 0x37
        /*0002*/ 	.short	(.L_79 - .L_78)
.L_78:
        /*0004*/ 	.word	0x00000082


	//----- nvinfo : EIATTR_KPARAM_INFO
	.align		4
.L_79:
        /*0008*/ 	.byte	0x04, 0x17
        /*000a*/ 	.short	(.L_81 - .L_80)
.L_80:
        /*000c*/ 	.word	0x00000000
        /*0010*/ 	.short	0x0002
        /*0012*/ 	.short	0x000c
        /*0014*/ 	.byte	0x00, 0xf0, 0x11, 0x00


	//----- nvinfo : EIATTR_KPARAM_INFO
	.align		4
.L_81:
        /*0018*/ 	.byte	0x04, 0x17
        /*001a*/ 	.short	(.L_83 - .L_82)
.L_82:
        /*001c*/ 	.word	0x00000000
        /*0020*/ 	.short	0x0001
        /*0022*/ 	.short	0x0008
        /*0024*/ 	.byte	0x00, 0xf0, 0x11, 0x00


	//----- nvinfo : EIATTR_KPARAM_INFO
	.align		4
.L_83:
        /*0028*/ 	.byte	0x04, 0x17
        /*002a*/ 	.short	(.L_85 - .L_84)
.L_84:
        /*002c*/ 	.word	0x00000000
        /*0030*/ 	.short	0x0000
        /*0032*/ 	.short	0x0000
        /*0034*/ 	.byte	0x00, 0xf5, 0x21, 0x00


	//----- nvinfo : EIATTR_SPARSE_MMA_MASK
	.align		4
.L_85:
        /*0038*/ 	.byte	0x03, 0x50
        /*003a*/ 	.short	0x0000


	//----- nvinfo : EIATTR_MAXREG_COUNT
	.align		4
        /*003c*/ 	.byte	0x03, 0x1b
        /*003e*/ 	.short	0x00ff


	//----- nvinfo : EIATTR_MERCURY_ISA_VERSION
	.align		4
        /*0040*/ 	.byte	0x03, 0x5f
        /*0042*/ 	.short	0x0101


	//----- nvinfo : EIATTR_VRC_CTA_INIT_COUNT
	.align		4
        /*0044*/ 	.byte	0x02, 0x4a
	.zero		1
	.zero		1


	//----- nvinfo : EIATTR_EXIT_INSTR_OFFSETS
	.align		4
        /*0048*/ 	.byte	0x04, 0x1c
        /*004a*/ 	.short	(.L_87 - .L_86)


	//   ....[0]....
.L_86:
        /*004c*/ 	.word	0x000000d0


	//   ....[1]....
        /*0050*/ 	.word	0x000001a0


	//----- nvinfo : EIATTR_CBANK_PARAM_SIZE
	.align		4
.L_87:
        /*0054*/ 	.byte	0x03, 0x19
        /*0056*/ 	.short	0x0010


	//----- nvinfo : EIATTR_PARAM_CBANK
	.align		4
        /*0058*/ 	.byte	0x04, 0x0a
        /*005a*/ 	.short	(.L_89 - .L_88)
	.align		4
.L_88:
        /*005c*/ 	.word	index@(.nv.constant0.flip_horiz_f32_kernel)
        /*0060*/ 	.short	0x0380
        /*0062*/ 	.short	0x0010


	//----- nvinfo : EIATTR_SW_WAR
	.align		4
.L_89:
        /*0064*/ 	.byte	0x04, 0x36
        /*0066*/ 	.short	(.L_91 - .L_90)
.L_90:
        /*0068*/ 	.word	0x00000008
.L_91:


//--------------------- .nv.info.flip_horiz_u16_kernel --------------------------
	.section	.nv.info.flip_horiz_u16_kernel,"",@"SHT_CUDA_INFO"
	.sectionflags	@""
	.align	4


	//----- nvinfo : EIATTR_CUDA_API_VERSION
	.align		4
        /*0000*/ 	.byte	0x04, 0x37
        /*0002*/ 	.short	(.L_93 - .L_92)
.L_92:
        /*0004*/ 	.word	0x00000082


	//----- nvinfo : EIATTR_KPARAM_INFO
	.align		4
.L_93:
        /*0008*/ 	.byte	0x04, 0x17
        /*000a*/ 	.short	(.L_95 - .L_94)
.L_94:
        /*000c*/ 	.word	0x00000000
        /*0010*/ 	.short	0x0002
        /*0012*/ 	.short	0x000c
        /*0014*/ 	.byte	0x00, 0xf0, 0x11, 0x00


	//----- nvinfo : EIATTR_KPARAM_INFO
	.align		4
.L_95:
        /*0018*/ 	.byte	0x04, 0x17
        /*001a*/ 	.short	(.L_97 - .L_96)
.L_96:
        /*001c*/ 	.word	0x00000000
        /*0020*/ 	.short	0x0001
        /*0022*/ 	.short	0x0008
        /*0024*/ 	.byte	0x00, 0xf0, 0x11, 0x00


	//----- nvinfo : EIATTR_KPARAM_INFO
	.align		4
.L_97:
        /*0028*/ 	.byte	0x04, 0x17
        /*002a*/ 	.short	(.L_99 - .L_98)
.L_98:
        /*002c*/ 	.word	0x00000000
        /*0030*/ 	.short	0x0000
        /*0032*/ 	.short	0x0000
        /*0034*/ 	.byte	0x00, 0xf5, 0x21, 0x00


	//----- nvinfo : EIATTR_SPARSE_MMA_MASK
	.align		4
.L_99:
        /*0038*/ 	.byte	0x03, 0x50
        /*003a*/ 	.short	0x0000


	//----- nvinfo : EIATTR_MAXREG_COUNT
	.align		4
        /*003c*/ 	.byte	0x03, 0x1b
        /*003e*/ 	.short	0x00ff


	//----- nvinfo : EIATTR_MERCURY_ISA_VERSION
	.align		4
        /*0040*/ 	.byte	0x03, 0x5f
        /*0042*/ 	.short	0x0101


	//----- nvinfo : EIATTR_VRC_CTA_INIT_COUNT
	.align		4
        /*0044*/ 	.byte	0x02, 0x4a
	.zero		1
	.zero		1


	//----- nvinfo : EIATTR_EXIT_INSTR_OFFSETS
	.align		4
        /*0048*/ 	.byte	0x04, 0x1c
        /*004a*/ 	.short	(.L_101 - .L_100)


	//   ....[0]....
.L_100:
        /*004c*/ 	.word	0x000000d0


	//   ....[1]....
        /*0050*/ 	.word	0x000001a0


	//----- nvinfo : EIATTR_CBANK_PARAM_SIZE
	.align		4
.L_101:
        /*0054*/ 	.byte	0x03, 0x19
        /*0056*/ 	.short	0x0010


	//----- nvinfo : EIATTR_PARAM_CBANK
	.align		4
        /*0058*/ 	.byte	0x04, 0x0a
        /*005a*/ 	.short	(.L_103 - .L_102)
	.align		4
.L_102:
        /*005c*/ 	.word	index@(.nv.constant0.flip_horiz_u16_kernel)
        /*0060*/ 	.short	0x0380
        /*0062*/ 	.short	0x0010


	//----- nvinfo : EIATTR_SW_WAR
	.align		4
.L_103:
        /*0064*/ 	.byte	0x04, 0x36
        /*0066*/ 	.short	(.L_105 - .L_104)
.L_104:
        /*0068*/ 	.word	0x00000008
.L_105:


//--------------------- .nv.info.flip_horiz_u8_kernel --------------------------
	.section	.nv.info.flip_horiz_u8_kernel,"",@"SHT_CUDA_INFO"
	.sectionflags	@""
	.align	4


	//----- nvinfo : EIATTR_CUDA_API_VERSION
	.align		4
        /*0000*/ 	.byte	0x04, 0x37
        /*0002*/ 	.short	(.L_107 - .L_106)
.L_106:
        /*0004*/ 	.word	0x00000082


	//----- nvinfo : EIATTR_KPARAM_INFO
	.align		4
.L_107:
        /*0008*/ 	.byte	0x04, 0x17
        /*000a*/ 	.short	(.L_109 - .L_108)
.L_108:
        /*000c*/ 	.word	0x00000000
        /*0010*/ 	.short	0x0002
        /*0012*/ 	.short	0x000c
        /*0014*/ 	.byte	0x00, 0xf0, 0x11, 0x00


	//----- nvinfo : EIATTR_KPARAM_INFO
	.align		4
.L_109:
        /*0018*/ 	.byte	0x04, 0x17
        /*001a*/ 	.short	(.L_111 - .L_110)
.L_110:
        /*001c*/ 	.word	0x00000000
        /*0020*/ 	.short	0x0001
        /*0022*/ 	.short	0x0008
        /*0024*/ 	.byte	0x00, 0xf0, 0x11, 0x00


	//----- nvinfo : EIATTR_KPARAM_INFO
	.align		4
.L_111:
        /*0028*/ 	.byte	0x04, 0x17
        /*002a*/ 	.short	(.L_113 - .L_112)
.L_112:
        /*002c*/ 	.word	0x00000000
        /*0030*/ 	.short	0x0000
        /*0032*/ 	.short	0x0000
        /*0034*/ 	.byte	0x00, 0xf5, 0x21, 0x00


	//----- nvinfo : EIATTR_SPARSE_MMA_MASK
	.align		4
.L_113:
        /*0038*/ 	.byte	0x03, 0x50
        /*003a*/ 	.short	0x0000


	//----- nvinfo : EIATTR_MAXREG_COUNT
	.align		4
        /*003c*/ 	.byte	0x03, 0x1b
        /*003e*/ 	.short	0x00ff


	//----- nvinfo : EIATTR_MERCURY_ISA_VERSION
	.align		4
        /*0040*/ 	.byte	0x03, 0x5f
        /*0042*/ 	.short	0x0101


	//----- nvinfo : EIATTR_VRC_CTA_INIT_COUNT
	.align		4
        /*0044*/ 	.byte	0x02, 0x4a
	.zero		1
	.zero		1


	//----- nvinfo : EIATTR_EXIT_INSTR_OFFSETS
	.align		4
        /*0048*/ 	.byte	0x04, 0x1c
        /*004a*/ 	.short	(.L_115 - .L_114)


	//   ....[0]....
.L_114:
        /*004c*/ 	.word	0x000000d0


	//   ....[1]....
        /*0050*/ 	.word	0x000001c0


	//----- nvinfo : EIATTR_CBANK_PARAM_SIZE
	.align		4
.L_115:
        /*0054*/ 	.byte	0x03, 0x19
        /*0056*/ 	.short	0x0010


	//----- nvinfo : EIATTR_PARAM_CBANK
	.align		4
        /*0058*/ 	.byte	0x04, 0x0a
        /*005a*/ 	.short	(.L_117 - .L_116)
	.align		4
.L_116:
        /*005c*/ 	.word	index@(.nv.constant0.flip_horiz_u8_kernel)
        /*0060*/ 	.short	0x0380
        /*0062*/ 	.short	0x0010


	//----- nvinfo : EIATTR_SW_WAR
	.align		4
.L_117:
        /*0064*/ 	.byte	0x04, 0x36
        /*0066*/ 	.short	(.L_119 - .L_118)
.L_118:
        /*0068*/ 	.word	0x00000008
.L_119:


//--------------------- .nv.callgraph             --------------------------
	.section	.nv.callgraph,"",@"SHT_CUDA_CALLGRAPH"
	.align	4
	.sectionentsize	8
	.align		4
        /*0000*/ 	.word	0x00000000
	.align		4
        /*0004*/ 	.word	0xffffffff
	.align		4
        /*0008*/ 	.word	0x00000000
	.align		4
        /*000c*/ 	.word	0xfffffffe
	.align		4
        /*0010*/ 	.word	0x00000000
	.align		4
        /*0014*/ 	.word	0xfffffffd
	.align		4
        /*0018*/ 	.word	0x00000000
	.align		4
        /*001c*/ 	.word	0xfffffffc


//--------------------- .text._Z16flip_vert_kernelPfii --------------------------
	.section	.text._Z16flip_vert_kernelPfii,"ax",@progbits
	.align	128
        .global         _Z16flip_vert_kernelPfii
        .type           _Z16flip_vert_kernelPfii,@function
        .size           _Z16flip_vert_kernelPfii,(.L_x_6 - _Z16flip_vert_kernelPfii)
        .other          _Z16flip_vert_kernelPfii,@"STO_CUDA_ENTRY STV_DEFAULT"
_Z16flip_vert_kernelPfii:
.text._Z16flip_vert_kernelPfii:
[----:B------:R-:W-:Y:S01]  /*0000*/  LDC R1, c[0x0][0x37c] ;  /* 0x0000df00ff017b82 */ /* 0x000fe20000000800 */
[----:B------:R-:W0:Y:S07]  /*0010*/  S2R R2, SR_TID.Y ;  /* 0x0000000000027919 */ /* 0x000e2e0000002200 */
[----:B------:R-:W1:Y:S01]  /*0020*/  LDC R0, c[0x0][0x360] ;  /* 0x0000d800ff007b82 */ /* 0x000e620000000800 */
[----:B------:R-:W2:Y:S01]  /*0030*/  LDCU.64 UR6, c[0x0][0x388] ;  /* 0x00007100ff0677ac */ /* 0x000ea20008000a00 */
[----:B------:R-:W1:Y:S06]  /*0040*/  S2R R3, SR_TID.X ;  /* 0x0000000000037919 */ /* 0x000e6c0000002100 */
[----:B------:R-:W0:Y:S08]  /*0050*/  S2UR UR4, SR_CTAID.Y ;  /* 0x00000000000479c3 */ /* 0x000e300000002600 */
[----:B------:R-:W0:Y:S08]  /*0060*/  LDC R5, c[0x0][0x364] ;  /* 0x0000d900ff057b82 */ /* 0x000e300000000800 */
[----:B------:R-:W1:Y:S01]  /*0070*/  S2UR UR5, SR_CTAID.X ;  /* 0x00000000000579c3 */ /* 0x000e620000002500 */
[----:B0-----:R-:W-:Y:S01]  /*0080*/  IMAD R5, R5, UR4, R2 ;  /* 0x0000000405057c24 */ /* 0x001fe2000f8e0202 */
[----:B--2---:R-:W-:-:S04]  /*0090*/  USHF.R.S32.HI UR4, URZ, 0x1, UR6 ;  /* 0x00000001ff047899 */ /* 0x004fc80008011406 */
[----:B------:R-:W-:Y:S01]  /*00a0*/  ISETP.GE.U32.AND P0, PT, R5, UR7, PT ;  /* 0x0000000705007c0c */ /* 0x000fe2000bf06070 */
[----:B-1----:R-:W-:-:S05]  /*00b0*/  IMAD R0, R0, UR5, R3 ;  /* 0x0000000500007c24 */ /* 0x002fca000f8e0203 */
[----:B------:R-:W-:-:S13]  /*00c0*/  ISETP.GE.U32.OR P0, PT, R0, UR4, P0 ;  /* 0x0000000400007c0c */ /* 0x000fda0008706470 */
[----:B------:R-:W-:Y:S05]  /*00d0*/  @P0 EXIT ;  /* 0x000000000000094d */ /* 0x000fea0003800000 */
[----:B------:R-:W0:Y:S01]  /*00e0*/  LDC.64 R2, c[0x0][0x380] ;  /* 0x0000e000ff027b82 */ /* 0x000e220000000a00 */
[----:B------:R-:W1:Y:S01]  /*00f0*/  LDCU.64 UR4, c[0x0][0x358] ;  /* 0x00006b00ff0477ac */ /* 0x000e620008000a00 */
[----:B------:R-:W-:Y:S01]  /*0100*/  LOP3.LUT R4, RZ, R0, RZ, 0x33, !PT ;  /* 0x00000000ff047212 */ /* 0x000fe200078e33ff */
[----:B------:R-:W-:-:S03]  /*0110*/  IMAD R7, R5, UR6, R0 ;  /* 0x0000000605077c24 */ /* 0x000fc6000f8e0200 */
[----:B------:R-:W-:-:S05]  /*0120*/  IADD3 R4, PT, PT, R4, UR6, RZ ;  /* 0x0000000604047c10 */ /* 0x000fca000fffe0ff */
[----:B------:R-:W-:Y:S02]  /*0130*/  IMAD R9, R5, UR6, R4 ;  /* 0x0000000605097c24 */ /* 0x000fe4000f8e0204 */
[----:B0-----:R-:W-:-:S04]  /*0140*/  IMAD.WIDE R4, R7, 0x4, R2 ;  /* 0x0000000407047825 */ /* 0x001fc800078e0202 */
[----:B------:R-:W-:Y:S02]  /*0150*/  IMAD.WIDE R2, R9, 0x4, R2 ;  /* 0x0000000409027825 */ /* 0x000fe400078e0202 */
[----:B-1----:R-:W2:Y:S04]  /*0160*/  LDG.E R9, desc[UR4][R4.64] ;  /* 0x0000000404097981 */ /* 0x002ea8000c1e1900 */
[----:B------:R-:W3:Y:S04]  /*0170*/  LDG.E R7, desc[UR4][R2.64] ;  /* 0x0000000402077981 */ /* 0x000ee8000c1e1900 */
[----:B--2---:R-:W-:Y:S04]  /*0180*/  STG.E desc[UR4][R2.64], R9 ;  /* 0x0000000902007986 */ /* 0x004fe8000c101904 */
[----:B---3--:R-:W-:Y:S01]  /*0190*/  STG.E desc[UR4][R4.64], R7 ;  /* 0x0000000704007986 */ /* 0x008fe2000c101904 */
[----:B------:R-:W-:Y:S05]  /*01a0*/  EXIT ;  /* 0x000000000000794d */ /* 0x000fea0003800000 */
.L_x_0:
[----:B------:R-:W-:-:S00]  /*01b0*/  BRA `(.L_x_0) ;  /* 0xfffffffc00fc7947 */ /* 0x000fc0000383ffff */
[----:B------:R-:W-:-:S00]  /*01c0*/  NOP ;  /* 0x0000000000007918 */ /* 0x000fc00000000000 */
        /* <DEDUP_REMOVED lines=11> */
.L_x_6:


//--------------------- .text._Z16flip_vert_kernelPtii --------------------------
	.section	.text._Z16flip_vert_kernelPtii,"ax",@progbits
	.align	128
        .global         _Z16flip_vert_kernelPtii
        .type           _Z16flip_vert_kernelPtii,@function
        .size           _Z16flip_vert_kernelPtii,(.L_x_7 - _Z16flip_vert_kernelPtii)
        .other          _Z16flip_vert_kernelPtii,@"STO_CUDA_ENTRY STV_DEFAULT"
_Z16flip_vert_kernelPtii:
.text._Z16flip_vert_kernelPtii:
        /* <DEDUP_REMOVED lines=22> */
[----:B-1----:R-:W2:Y:S04]  /*0160*/  LDG.E.U16 R9, desc[UR4][R4.64] ;  /* 0x0000000404097981 */ /* 0x002ea8000c1e1500 */
[----:B------:R-:W3:Y:S04]  /*0170*/  LDG.E.U16 R7, desc[UR4][R2.64] ;  /* 0x0000000402077981 */ /* 0x000ee8000c1e1500 */
[----:B--2---:R-:W-:Y:S04]  /*0180*/  STG.E.U16 desc[UR4][R2.64], R9 ;  /* 0x0000000902007986 */ /* 0x004fe8000c101504 */
[----:B---3--:R-:W-:Y:S01]  /*0190*/  STG.E.U16 desc[UR4][R4.64], R7 ;  /* 0x0000000704007986 */ /* 0x008fe2000c101504 */
[----:B------:R-:W-:Y:S05]  /*01a0*/  EXIT ;  /* 0x000000000000794d */ /* 0x000fea0003800000 */
.L_x_1:
        /* <DEDUP_REMOVED lines=13> */
.L_x_7:


//--------------------- .text._Z16flip_vert_kernelPhii --------------------------
	.section	.text._Z16flip_vert_kernelPhii,"ax",@progbits
	.align	128
        .global         _Z16flip_vert_kernelPhii
        .type           _Z16flip_vert_kernelPhii,@function
        .size           _Z16flip_vert_kernelPhii,(.L_x_8 - _Z16flip_vert_kernelPhii)
        .other          _Z16flip_vert_kernelPhii,@"STO_CUDA_ENTRY STV_DEFAULT"
_Z16flip_vert_kernelPhii:
.text._Z16flip_vert_kernelPhii:
        /* <DEDUP_REMOVED lines=14> */
[----:B------:R-:W0:Y:S01]  /*00e0*/  LDCU.64 UR8, c[0x0][0x380] ;  /* 0x00007000ff0877ac */ /* 0x000e220008000a00 */
[----:B------:R-:W-:Y:S01]  /*00f0*/  LOP3.LUT R2, RZ, R0, RZ, 0x33, !PT ;  /* 0x00000000ff027212 */ /* 0x000fe200078e33ff */
[----:B------:R-:W-:Y:S01]  /*0100*/  IMAD R0, R3, UR6, R0 ;  /* 0x0000000603007c24 */ /* 0x000fe2000f8e0200 */
[----:B------:R-:W1:Y:S03]  /*0110*/  LDCU.64 UR4, c[0x0][0x358] ;  /* 0x00006b00ff0477ac */ /* 0x000e660008000a00 */
[----:B------:R-:W-:-:S04]  /*0120*/  VIADD R2, R2, UR6 ;  /* 0x0000000602027c36 */ /* 0x000fc80008000000 */
[----:B------:R-:W-:Y:S01]  /*0130*/  IMAD R3, R3, UR6, R2 ;  /* 0x0000000603037c24 */ /* 0x000fe2000f8e0202 */
[----:B0-----:R-:W-:-:S04]  /*0140*/  IADD3 R4, P1, PT, R0, UR8, RZ ;  /* 0x0000000800047c10 */ /* 0x001fc8000ff3e0ff */
[C---:B------:R-:W-:Y:S02]  /*0150*/  IADD3 R2, P0, PT, R3.reuse, UR8, RZ ;  /* 0x0000000803027c10 */ /* 0x040fe4000ff1e0ff */
[----:B------:R-:W-:Y:S02]  /*0160*/  LEA.HI.X.SX32 R5, R0, UR9, 0x1, P1 ;  /* 0x0000000900057c11 */ /* 0x000fe400088f0eff */
[----:B------:R-:W-:-:S03]  /*0170*/  LEA.HI.X.SX32 R3, R3, UR9, 0x1, P0 ;  /* 0x0000000903037c11 */ /* 0x000fc600080f0eff */
[----:B-1----:R-:W2:Y:S04]  /*0180*/  LDG.E.U8 R9, desc[UR4][R4.64] ;  /* 0x0000000404097981 */ /* 0x002ea8000c1e1100 */
[----:B------:R-:W3:Y:S04]  /*0190*/  LDG.E.U8 R7, desc[UR4][R2.64] ;  /* 0x0000000402077981 */ /* 0x000ee8000c1e1100 */
[----:B--2---:R-:W-:Y:S04]  /*01a0*/  STG.E.U8 desc[UR4][R2.64], R9 ;  /* 0x0000000902007986 */ /* 0x004fe8000c101104 */
[----:B---3--:R-:W-:Y:S01]  /*01b0*/  STG.E.U8 desc[UR4][R4.64], R7 ;  /* 0x0000000704007986 */ /* 0x008fe2000c101104 */
[----:B------:R-:W-:Y:S05]  /*01c0*/  EXIT ;  /* 0x000000000000794d */ /* 0x000fea0003800000 */
.L_x_2:
        /* <DEDUP_REMOVED lines=11> */
.L_x_8:


//--------------------- .text.flip_horiz_f32_kernel --------------------------
	.section	.text.flip_horiz_f32_kernel,"ax",@progbits
	.align	128
        .global         flip_horiz_f32_kernel
        .type           flip_horiz_f32_kernel,@function
        .size           flip_horiz_f32_kernel,(.L_x_9 - flip_horiz_f32_kernel)
        .other          flip_horiz_f32_kernel,@"STO_CUDA_ENTRY STV_DEFAULT"
flip_horiz_f32_kernel:
.text.flip_horiz_f32_kernel:
[----:B------:R-:W-:Y:S01]  /*0000*/  LDC R1, c[0x0][0x37c] ;  /* 0x0000df00ff017b82 */ /* 0x000fe20000000800 */
[----:B------:R-:W0:Y:S07]  /*0010*/  S2R R2, SR_TID.Y ;  /* 0x0000000000027919 */ /* 0x000e2e0000002200 */
[----:B------:R-:W1:Y:S01]  /*0020*/  LDC R0, c[0x0][0x360] ;  /* 0x0000d800ff007b82 */ /* 0x000e620000000800 */
[----:B------:R-:W2:Y:S01]  /*0030*/  LDCU.64 UR8, c[0x0][0x388] ;  /* 0x00007100ff0877ac */ /* 0x000ea20008000a00 */
[----:B------:R-:W1:Y:S06]  /*0040*/  S2R R3, SR_TID.X ;  /* 0x0000000000037919 */ /* 0x000e6c0000002100 */
[----:B------:R-:W0:Y:S08]  /*0050*/  S2UR UR6, SR_CTAID.Y ;  /* 0x00000000000679c3 */ /* 0x000e300000002600 */
[----:B------:R-:W0:Y:S01]  /*0060*/  LDC R5, c[0x0][0x364] ;  /* 0x0000d900ff057b82 */ /* 0x000e220000000800 */
[----:B--2---:R-:W-:-:S07]  /*0070*/  USHF.R.S32.HI UR4, URZ, 0x1, UR9 ;  /* 0x00000001ff047899 */ /* 0x004fce0008011409 */
[----:B------:R-:W1:Y:S01]  /*0080*/  S2UR UR5, SR_CTAID.X ;  /* 0x00000000000579c3 */ /* 0x000e620000002500 */
[----:B0-----:R-:W-:-:S05]  /*0090*/  IMAD R5, R5, UR6, R2 ;  /* 0x0000000605057c24 */ /* 0x001fca000f8e0202 */
        /* <DEDUP_REMOVED lines=10> */
[----:B0-----:R-:W-:-:S04]  /*0140*/  IMAD.WIDE.U32 R4, R5, 0x4, R2 ;  /* 0x0000000405047825 */ /* 0x001fc800078e0002 */
[----:B------:R-:W-:Y:S01]  /*0150*/  IMAD.WIDE.U32 R2, R7, 0x4, R2 ;  /* 0x0000000407027825 */ /* 0x000fe200078e0002 */
[----:B-1----:R-:W2:Y:S04]  /*0160*/  LDG.E R9, desc[UR4][R4.64] ;  /* 0x0000000404097981 */ /* 0x002ea8000c1e1900 */
[----:B------:R-:W3:Y:S04]  /*0170*/  LDG.E R7, desc[UR4][R2.64] ;  /* 0x0000000402077981 */ /* 0x000ee8000c1e1900 */
[----:B--2---:R-:W-:Y:S04]  /*0180*/  STG.E desc[UR4][R2.64], R9 ;  /* 0x0000000902007986 */ /* 0x004fe8000c101904 */
[----:B---3--:R-:W-:Y:S01]  /*0190*/  STG.E desc[UR4][R4.64], R7 ;  /* 0x0000000704007986 */ /* 0x008fe2000c101904 */
[----:B------:R-:W-:Y:S05]  /*01a0*/  EXIT ;  /* 0x000000000000794d */ /* 0x000fea0003800000 */
.L_x_3:
        /* <DEDUP_REMOVED lines=13> */
.L_x_9:


//--------------------- .text.flip_horiz_u16_kernel --------------------------
	.section	.text.flip_horiz_u16_kernel,"ax",@progbits
	.align	128
        .global         flip_horiz_u16_kernel
        .type           flip_horiz_u16_kernel,@function
        .size           flip_horiz_u16_kernel,(.L_x_10 - flip_horiz_u16_kernel)
        .other          flip_horiz_u16_kernel,@"STO_CUDA_ENTRY STV_DEFAULT"
flip_horiz_u16_kernel:
.text.flip_horiz_u16_kernel:
        /* <DEDUP_REMOVED lines=22> */
[----:B-1----:R-:W2:Y:S04]  /*0160*/  LDG.E.U16 R9, desc[UR4][R4.64] ;  /* 0x0000000404097981 */ /* 0x002ea8000c1e1500 */
[----:B------:R-:W3:Y:S04]  /*0170*/  LDG.E.U16 R7, desc[UR4][R2.64] ;  /* 0x0000000402077981 */ /* 0x000ee8000c1e1500 */
[----:B--2---:R-:W-:Y:S04]  /*0180*/  STG.E.U16 desc[UR4][R2.64], R9 ;  /* 0x0000000902007986 */ /* 0x004fe8000c101504 */
[----:B---3--:R-:W-:Y:S01]  /*0190*/  STG.E.U16 desc[UR4][R4.64], R7 ;  /* 0x0000000704007986 */ /* 0x008fe2000c101504 */
[----:B------:R-:W-:Y:S05]  /*01a0*/  EXIT ;  /* 0x000000000000794d */ /* 0x000fea0003800000 */
.L_x_4:
        /* <DEDUP_REMOVED lines=13> */
.L_x_10:


//--------------------- .text.flip_horiz_u8_kernel --------------------------
	.section	.text.flip_horiz_u8_kernel,"ax",@progbits
	.align	128
        .global         flip_horiz_u8_kernel
        .type           flip_horiz_u8_kernel,@function
        .size           flip_horiz_u8_kernel,(.L_x_11 - flip_horiz_u8_kernel)
        .other          flip_horiz_u8_kernel,@"STO_CUDA_ENTRY STV_DEFAULT"
flip_horiz_u8_kernel:
.text.flip_horiz_u8_kernel:
        /* <DEDUP_REMOVED lines=21> */
[----:B------:R-:W-:Y:S02]  /*0150*/  IADD3 R2, P0, PT, R5, UR6, RZ ;  /* 0x0000000605027c10 */ /* 0x000fe4000ff1e0ff */
[----:B------:R-:W-:-:S03]  /*0160*/  IADD3.X R5, PT, PT, RZ, UR7, RZ, P1, !PT ;  /* 0x00000007ff057c10 */ /* 0x000fc60008ffe4ff */
[----:B------:R-:W-:Y:S02]  /*0170*/  IMAD.X R3, RZ, RZ, UR7, P0 ;  /* 0x00000007ff037e24 */ /* 0x000fe400080e06ff */
[----:B-1----:R-:W2:Y:S04]  /*0180*/  LDG.E.U8 R9, desc[UR4][R4.64] ;  /* 0x0000000404097981 */ /* 0x002ea8000c1e1100 */
[----:B------:R-:W3:Y:S04]  /*0190*/  LDG.E.U8 R7, desc[UR4][R2.64] ;  /* 0x0000000402077981 */ /* 0x000ee8000c1e1100 */
[----:B--2---:R-:W-:Y:S04]  /*01a0*/  STG.E.U8 desc[UR4][R2.64], R9 ;  /* 0x0000000902007986 */ /* 0x004fe8000c101104 */
[----:B---3--:R-:W-:Y:S01]  /*01b0*/  STG.E.U8 desc[UR4][R4.64], R7 ;  /* 0x0000000704007986 */ /* 0x008fe2000c101104 */
[----:B------:R-:W-:Y:S05]  /*01c0*/  EXIT ;  /* 0x000000000000794d */ /* 0x000fea0003800000 */
.L_x_5:
        /* <DEDUP_REMOVED lines=11> */
.L_x_11:


//--------------------- .nv.shared.reserved.0     --------------------------
	.section	.nv.shared.reserved.0,"aw",@nobits
	.weak		__nv_reservedSMEM_offset_0_alias
	.size		__nv_reservedSMEM_offset_0_alias, 0, 64
	.other		__nv_reservedSMEM_offset_0_alias,@"STO_CUDA_RESERVED_SHARED STV_DEFAULT"
__nv_reservedSMEM_offset_0_alias:
	.zero		0
	.zero		64


//--------------------- .nv.constant0._Z16flip_vert_kernelPfii --------------------------
	.section	.nv.constant0._Z16flip_vert_kernelPfii,"a",@progbits
	.sectionflags	@""
	.align	4
.nv.constant0._Z16flip_vert_kernelPfii:
	.zero		912


//--------------------- .nv.constant0._Z16flip_vert_kernelPtii --------------------------
	.section	.nv.constant0._Z16flip_vert_kernelPtii,"a",@progbits
	.sectionflags	@""
	.align	4
.nv.constant0._Z16flip_vert_kernelPtii:
	.zero		912


//--------------------- .nv.constant0._Z16flip_vert_kernelPhii --------------------------
	.section	.nv.constant0._Z16flip_vert_kernelPhii,"a",@progbits
	.sectionflags	@""
	.align	4
.nv.constant0._Z16flip_vert_kernelPhii:
	.zero		912


//--------------------- .nv.constant0.flip_horiz_f32_kernel --------------------------
	.section	.nv.constant0.flip_horiz_f32_kernel,"a",@progbits
	.sectionflags	@""
	.align	4
.nv.constant0.flip_horiz_f32_kernel:
	.zero		912


//--------------------- .nv.constant0.flip_horiz_u16_kernel --------------------------
	.section	.nv.constant0.flip_horiz_u16_kernel,"a",@progbits
	.sectionflags	@""
	.align	4
.nv.constant0.flip_horiz_u16_kernel:
	.zero		912


//--------------------- .nv.constant0.flip_horiz_u8_kernel --------------------------
	.section	.nv.constant0.flip_horiz_u8_kernel,"a",@progbits
	.sectionflags	@""
	.align	4
.nv.constant0.flip_horiz_u8_kernel:
	.zero		912


//--------------------- SYMBOLS --------------------------

	.type		.nv.reservedSmem.offset0,@object
	.size		.nv.reservedSmem.offset0,0x4
